	.headerflags	@"EF_CUDA_TEXMODE_UNIFIED EF_CUDA_64BIT_ADDRESS EF_CUDA_ACCELERATORS EF_CUDA_SM90 EF_CUDA_VIRTUAL_SM(EF_CUDA_SM90)"
	.elftype	@"ET_EXEC"


//--------------------- .nv.info                  --------------------------
	.section	.nv.info,"",@"SHT_CUDA_INFO"
	.align	4


	//----- nvinfo : EIATTR_REGCOUNT
	.align		4
        /*0000*/ 	.byte	0x04, 0x2f
        /*0002*/ 	.short	(.L_3 - .L_2)
	.align		4
.L_2:
        /*0004*/ 	.word	index@(triton_poi_fused__native_batch_norm_legit_no_training_relu_threshold_backward_4)
        /*0008*/ 	.word	0x00000030


	//----- nvinfo : EIATTR_MIN_STACK_SIZE
	.align		4
.L_3:
        /*000c*/ 	.byte	0x04, 0x12
        /*000e*/ 	.short	(.L_5 - .L_4)
	.align		4
.L_4:
        /*0010*/ 	.word	index@(triton_poi_fused__native_batch_norm_legit_no_training_relu_threshold_backward_4)
        /*0014*/ 	.word	0x00000000


	//----- nvinfo : EIATTR_FRAME_SIZE
	.align		4
.L_5:
        /*0018*/ 	.byte	0x04, 0x11
        /*001a*/ 	.short	(.L_7 - .L_6)
	.align		4
.L_6:
        /*001c*/ 	.word	index@(triton_poi_fused__native_batch_norm_legit_no_training_relu_threshold_backward_4)
        /*0020*/ 	.word	0x00000000


	//----- nvinfo : EIATTR_MIN_STACK_SIZE
	.align		4
.L_7:
        /*0024*/ 	.byte	0x04, 0x12
        /*0026*/ 	.short	(.L_9 - .L_8)
	.align		4
.L_8:
        /*0028*/ 	.word	index@(triton_poi_fused__native_batch_norm_legit_no_training_relu_threshold_backward_4)
        /*002c*/ 	.word	0x00000000
.L_9:


//--------------------- .nv.info.triton_poi_fused__native_batch_norm_legit_no_training_relu_threshold_backward_4 --------------------------
	.section	.nv.info.triton_poi_fused__native_batch_norm_legit_no_training_relu_threshold_backward_4,"",@"SHT_CUDA_INFO"
	.sectionflags	@""
	.align	4


	//----- nvinfo : EIATTR_CUDA_API_VERSION
	.align		4
        /*0000*/ 	.byte	0x04, 0x37
        /*0002*/ 	.short	(.L_11 - .L_10)
.L_10:
        /*0004*/ 	.word	0x0000007c


	//----- nvinfo : EIATTR_KPARAM_INFO
	.align		4
.L_11:
        /*0008*/ 	.byte	0x04, 0x17
        /*000a*/ 	.short	(.L_13 - .L_12)
.L_12:
        /*000c*/ 	.word	0x00000000
        /*0010*/ 	.short	0x0008
        /*0012*/ 	.short	0x003c
        /*0014*/ 	.byte	0x00, 0xf0, 0x11, 0x00


	//----- nvinfo : EIATTR_KPARAM_INFO
	.align		4
.L_13:
        /*0018*/ 	.byte	0x04, 0x17
        /*001a*/ 	.short	(.L_15 - .L_14)
.L_14:
        /*001c*/ 	.word	0x00000000
        /*0020*/ 	.short	0x0007
        /*0022*/ 	.short	0x0038
        /*0024*/ 	.byte	0x00, 0xf0, 0x11, 0x00


	//----- nvinfo : EIATTR_KPARAM_INFO
	.align		4
.L_15:
        /*0028*/ 	.byte	0x04, 0x17
        /*002a*/ 	.short	(.L_17 - .L_16)
.L_16:
        /*002c*/ 	.word	0x00000000
        /*0030*/ 	.short	0x0006
        /*0032*/ 	.short	0x0030
        /*0034*/ 	.byte	0x00, 0xf4, 0x21, 0x00


	//----- nvinfo : EIATTR_KPARAM_INFO
	.align		4
.L_17:
        /*0038*/ 	.byte	0x04, 0x17
        /*003a*/ 	.short	(.L_19 - .L_18)
.L_18:
        /*003c*/ 	.word	0x00000000
        /*0040*/ 	.short	0x0005
        /*0042*/ 	.short	0x0028
        /*0044*/ 	.byte	0x00, 0xf4, 0x21, 0x00


	//----- nvinfo : EIATTR_KPARAM_INFO
	.align		4
.L_19:
        /*0048*/ 	.byte	0x04, 0x17
        /*004a*/ 	.short	(.L_21 - .L_20)
.L_20:
        /*004c*/ 	.word	0x00000000
        /*0050*/ 	.short	0x0004
        /*0052*/ 	.short	0x0020
        /*0054*/ 	.byte	0x00, 0xf4, 0x21, 0x00


	//----- nvinfo : EIATTR_KPARAM_INFO
	.align		4
.L_21:
        /*0058*/ 	.byte	0x04, 0x17
        /*005a*/ 	.short	(.L_23 - .L_22)
.L_22:
        /*005c*/ 	.word	0x00000000
        /*0060*/ 	.short	0x0003
        /*0062*/ 	.short	0x0018
        /*0064*/ 	.byte	0x00, 0xf4, 0x21, 0x00


	//----- nvinfo : EIATTR_KPARAM_INFO
	.align		4
.L_23:
        /*0068*/ 	.byte	0x04, 0x17
        /*006a*/ 	.short	(.L_25 - .L_24)
.L_24:
        /*006c*/ 	.word	0x00000000
        /*0070*/ 	.short	0x0002
        /*0072*/ 	.short	0x0010
        /*0074*/ 	.byte	0x00, 0xf4, 0x21, 0x00


	//----- nvinfo : EIATTR_KPARAM_INFO
	.align		4
.L_25:
        /*0078*/ 	.byte	0x04, 0x17
        /*007a*/ 	.short	(.L_27 - .L_26)
.L_26:
        /*007c*/ 	.word	0x00000000
        /*0080*/ 	.short	0x0001
        /*0082*/ 	.short	0x0008
        /*0084*/ 	.byte	0x00, 0xf4, 0x21, 0x00


	//----- nvinfo : EIATTR_KPARAM_INFO
	.align		4
.L_27:
        /*0088*/ 	.byte	0x04, 0x17
        /*008a*/ 	.short	(.L_29 - .L_28)
.L_28:
        /*008c*/ 	.word	0x00000000
        /*0090*/ 	.short	0x0000
        /*0092*/ 	.short	0x0000
        /*0094*/ 	.byte	0x00, 0xf4, 0x21, 0x00


	//----- nvinfo : EIATTR_SPARSE_MMA_MASK
	.align		4
.L_29:
        /*0098*/ 	.byte	0x03, 0x50
        /*009a*/ 	.short	0x0000


	//----- nvinfo : EIATTR_MAXREG_COUNT
	.align		4
        /*009c*/ 	.byte	0x03, 0x1b
        /*009e*/ 	.short	0x00ff


	//----- nvinfo : EIATTR_EXIT_INSTR_OFFSETS
	.align		4
        /*00a0*/ 	.byte	0x04, 0x1c
        /*00a2*/ 	.short	(.L_31 - .L_30)


	//   ....[0]....
.L_30:
        /*00a4*/ 	.word	0x00001a70


	//   ....[1]....
        /*00a8*/ 	.word	0x00001a90


	//----- nvinfo : EIATTR_REQNTID
	.align		4
.L_31:
        /*00ac*/ 	.byte	0x04, 0x10
        /*00ae*/ 	.short	(.L_33 - .L_32)
.L_32:
        /*00b0*/ 	.word	0x00000100
        /*00b4*/ 	.word	0x00000001
        /*00b8*/ 	.word	0x00000001


	//----- nvinfo : EIATTR_CBANK_PARAM_SIZE
	.align		4
.L_33:
        /*00bc*/ 	.byte	0x03, 0x19
        /*00be*/ 	.short	0x0040


	//----- nvinfo : EIATTR_PARAM_CBANK
	.align		4
        /*00c0*/ 	.byte	0x04, 0x0a
        /*00c2*/ 	.short	(.L_35 - .L_34)
	.align		4
.L_34:
        /*00c4*/ 	.word	index@(.nv.constant0.triton_poi_fused__native_batch_norm_legit_no_training_relu_threshold_backward_4)
        /*00c8*/ 	.short	0x0210
        /*00ca*/ 	.short	0x0040


	//----- nvinfo : EIATTR_SW_WAR
	.align		4
.L_35:
        /*00cc*/ 	.byte	0x04, 0x36
        /*00ce*/ 	.short	(.L_37 - .L_36)
.L_36:
        /*00d0*/ 	.word	0x00000008
.L_37:


//--------------------- .nv.callgraph             --------------------------
	.section	.nv.callgraph,"",@"SHT_CUDA_CALLGRAPH"
	.align	4
	.sectionentsize	8
	.align		4
        /*0000*/ 	.word	0x00000000
	.align		4
        /*0004*/ 	.word	0xffffffff
	.align		4
        /*0008*/ 	.word	0x00000000
	.align		4
        /*000c*/ 	.word	0xfffffffe
	.align		4
        /*0010*/ 	.word	0x00000000
	.align		4
        /*0014*/ 	.word	0xfffffffd
	.align		4
        /*0018*/ 	.word	0x00000000
	.align		4
        /*001c*/ 	.word	0xfffffffc


//--------------------- .nv.constant4             --------------------------
	.section	.nv.constant4,"a",@progbits
	.align	8
	.align		8
.nv.constant4:
        /*0000*/ 	.dword	_$_str
	.align		8
        /*0008*/ 	.dword	_$_str_$_2


//--------------------- .text.triton_poi_fused__native_batch_norm_legit_no_training_relu_threshold_backward_4 --------------------------
	.section	.text.triton_poi_fused__native_batch_norm_legit_no_training_relu_threshold_backward_4,"ax",@progbits
	.align	128
        .global         triton_poi_fused__native_batch_norm_legit_no_training_relu_threshold_backward_4
        .type           triton_poi_fused__native_batch_norm_legit_no_training_relu_threshold_backward_4,@function
        .size           triton_poi_fused__native_batch_norm_legit_no_training_relu_threshold_backward_4,(.L_x_1 - triton_poi_fused__native_batch_norm_legit_no_training_relu_threshold_backward_4)
        .other          triton_poi_fused__native_batch_norm_legit_no_training_relu_threshold_backward_4,@"STO_CUDA_ENTRY STV_DEFAULT"
triton_poi_fused__native_batch_norm_legit_no_training_relu_threshold_backward_4:
.text.triton_poi_fused__native_batch_norm_legit_no_training_relu_threshold_backward_4:
[----:B------:R-:W0:Y:S01]  /*0000*/  LDC R1, c[0x0][0x28] ;  /* 0x00000a00ff017b82 */ /* 0x000e220000000800 */
[----:B------:R-:W1:Y:S07]  /*0010*/  S2R R25, SR_CTAID.Y ;  /* 0x0000000000197919 */ /* 0x000e6e0000002600 */
[----:B------:R-:W2:Y:S01]  /*0020*/  LDC.64 R38, c[0x0][0x218] ;  /* 0x00008600ff267b82 */ /* 0x000ea20000000a00 */
[----:B------:R-:W-:Y:S02]  /*0030*/  CS2R R16, SRZ ;  /* 0x0000000000107805 */ /* 0x000fe4000001ff00 */
[----:B------:R-:W-:Y:S01]  /*0040*/  CS2R R18, SRZ ;  /* 0x0000000000127805 */ /* 0x000fe2000001ff00 */
[----:B------:R-:W3:Y:S01]  /*0050*/  S2R R26, SR_TID.X ;  /* 0x00000000001a7919 */ /* 0x000ee20000002100 */
[----:B------:R-:W-:Y:S01]  /*0060*/  ULDC.64 UR4, c[0x0][0x208] ;  /* 0x0000820000047ab9 */ /* 0x000fe20000000a00 */
[----:B------:R-:W-:Y:S01]  /*0070*/  ULDC.64 UR6, c[0x0][0x240] ;  /* 0x0000900000067ab9 */ /* 0x000fe20000000a00 */
[----:B------:R-:W4:Y:S01]  /*0080*/  S2R R3, SR_CTAID.X ;  /* 0x0000000000037919 */ /* 0x000f220000002500 */
[----:B------:R-:W5:Y:S08]  /*0090*/  LDC.64 R40, c[0x0][0x210] ;  /* 0x00008400ff287b82 */ /* 0x000f700000000a00 */
[----:B------:R-:W5:Y:S08]  /*00a0*/  LDC.64 R36, c[0x0][0x220] ;  /* 0x00008800ff247b82 */ /* 0x000f700000000a00 */
[----:B------:R-:W5:Y:S01]  /*00b0*/  LDC.64 R44, c[0x0][0x228] ;  /* 0x00008a00ff2c7b82 */ /* 0x000f620000000a00 */
[----:B-1----:R-:W-:-:S07]  /*00c0*/  SHF.R.S32.HI R2, RZ, 0x1b, R25 ;  /* 0x0000001bff027819 */ /* 0x002fce0000011419 */
[----:B------:R-:W1:Y:S01]  /*00d0*/  LDC.64 R42, c[0x0][0x230] ;  /* 0x00008c00ff2a7b82 */ /* 0x000e620000000a00 */
[----:B------:R-:W-:Y:S02]  /*00e0*/  SHF.L.U32 R13, R25, 0x4, RZ ;  /* 0x00000004190d7819 */ /* 0x000fe400000006ff */
[----:B------:R-:W-:Y:S02]  /*00f0*/  SGXT R2, R2, 0x1 ;  /* 0x000000010202781a */ /* 0x000fe40000000200 */
[----:B---3--:R-:W-:Y:S02]  /*0100*/  LOP3.LUT R26, R26, 0xff, RZ, 0xc0, !PT ;  /* 0x000000ff1a1a7812 */ /* 0x008fe400078ec0ff */
[----:B------:R-:W-:Y:S02]  /*0110*/  LEA.HI R0, R2, R13, RZ, 0x8 ;  /* 0x0000000d02007211 */ /* 0x000fe400078f40ff */
[----:B----4-:R-:W-:Y:S02]  /*0120*/  LEA R26, R3, R26, 0x8 ;  /* 0x0000001a031a7211 */ /* 0x010fe400078e40ff */
[----:B------:R-:W-:-:S02]  /*0130*/  SHF.R.S32.HI R3, RZ, 0x8, R0 ;  /* 0x00000008ff037819 */ /* 0x000fc40000011400 */
[----:B------:R-:W-:Y:S02]  /*0140*/  LOP3.LUT R0, R0, 0xffffff00, RZ, 0xc0, !PT ;  /* 0xffffff0000007812 */ /* 0x000fe400078ec0ff */
[----:B------:R-:W-:Y:S01]  /*0150*/  ISETP.GE.AND P0, PT, R26, 0x7e9, PT ;  /* 0x000007e91a00780c */ /* 0x000fe20003f06270 */
[----:B------:R-:W-:Y:S01]  /*0160*/  IMAD R33, R3, 0x7e9, R26 ;  /* 0x000007e903217824 */ /* 0x000fe200078e021a */
[----:B------:R-:W-:-:S04]  /*0170*/  IADD3 R3, R13, -R0, RZ ;  /* 0x800000000d037210 */ /* 0x000fc80007ffe0ff */
[----:B------:R-:W-:Y:S01]  /*0180*/  SHF.L.U32 R33, R33, 0x8, RZ ;  /* 0x0000000821217819 */ /* 0x000fe200000006ff */
[----:B--2---:R-:W-:-:S03]  /*0190*/  IMAD.WIDE R20, R3, 0x4, R38 ;  /* 0x0000000403147825 */ /* 0x004fc600078e0226 */
[----:B------:R-:W-:-:S03]  /*01a0*/  IADD3 R0, R3, R33, RZ ;  /* 0x0000002103007210 */ /* 0x000fc60007ffe0ff */
[----:B------:R-:W2:Y:S02]  /*01b0*/  LDG.E.EL.128 R20, desc[UR4][R20.64] ;  /* 0x0000000414147981 */ /* 0x000ea4000c2e1d00 */
[----:B-----5:R-:W-:-:S05]  /*01c0*/  IMAD.WIDE R10, R0, 0x4, R40 ;  /* 0x00000004000a7825 */ /* 0x020fca00078e0228 */
[----:B------:R3:W2:Y:S01]  /*01d0*/  @!P0 LDG.E.EL.128 R16, desc[UR4][R10.64] ;  /* 0x000000040a108981 */ /* 0x0006a2000c2e1d00 */
[----:B0-----:R-:W-:-:S06]  /*01e0*/  IMAD.WIDE R4, R3, 0x4, R36 ;  /* 0x0000000403047825 */ /* 0x001fcc00078e0224 */
[----:B------:R-:W4:Y:S01]  /*01f0*/  LDG.E.EL.128 R4, desc[UR4][R4.64] ;  /* 0x0000000404047981 */ /* 0x000f22000c2e1d00 */
[----:B------:R-:W-:Y:S01]  /*0200*/  VIADD R9, R13, 0x4 ;  /* 0x000000040d097836 */ /* 0x000fe20000000000 */
[----:B------:R-:W-:-:S04]  /*0210*/  IADD3 R15, R13, 0x8, RZ ;  /* 0x000000080d0f7810 */ /* 0x000fc80007ffe0ff */
[C---:B------:R-:W-:Y:S02]  /*0220*/  LEA.HI R8, R2.reuse, R9, RZ, 0x8 ;  /* 0x0000000902087211 */ /* 0x040fe400078f40ff */
[----:B------:R-:W-:Y:S02]  /*0230*/  LEA.HI R12, R2, R15, RZ, 0x8 ;  /* 0x0000000f020c7211 */ /* 0x000fe400078f40ff */
[----:B------:R-:W-:Y:S02]  /*0240*/  LOP3.LUT R8, R8, 0xffffff00, RZ, 0xc0, !PT ;  /* 0xffffff0008087812 */ /* 0x000fe400078ec0ff */
[----:B------:R-:W-:Y:S02]  /*0250*/  LOP3.LUT R12, R12, 0xffffff00, RZ, 0xc0, !PT ;  /* 0xffffff000c0c7812 */ /* 0x000fe400078ec0ff */
[----:B------:R-:W-:Y:S02]  /*0260*/  IADD3 R30, R9, -R8, RZ ;  /* 0x80000008091e7210 */ /* 0x000fe40007ffe0ff */
[----:B------:R-:W-:Y:S01]  /*0270*/  IADD3 R27, R13, 0xc, RZ ;  /* 0x0000000c0d1b7810 */ /* 0x000fe20007ffe0ff */
[----:B------:R-:W-:-:S02]  /*0280*/  IMAD.IADD R28, R15, 0x1, -R12 ;  /* 0x000000010f1c7824 */ /* 0x000fc400078e0a0c */
[----:B------:R-:W-:-:S06]  /*0290*/  IMAD.WIDE R12, R30, 0x4, R36 ;  /* 0x000000041e0c7825 */ /* 0x000fcc00078e0224 */
[----:B------:R-:W5:Y:S01]  /*02a0*/  LDG.E.EL.128 R12, desc[UR4][R12.64] ;  /* 0x000000040c0c7981 */ /* 0x000f62000c2e1d00 */
[----:B------:R-:W-:Y:S02]  /*02b0*/  IADD3 R35, R30, R33, RZ ;  /* 0x000000211e237210 */ /* 0x000fe40007ffe0ff */
[----:B------:R-:W-:Y:S02]  /*02c0*/  CS2R R8, SRZ ;  /* 0x0000000000087805 */ /* 0x000fe4000001ff00 */
[----:B---3--:R-:W-:Y:S01]  /*02d0*/  CS2R R10, SRZ ;  /* 0x00000000000a7805 */ /* 0x008fe2000001ff00 */
[----:B------:R-:W-:-:S05]  /*02e0*/  IMAD.WIDE R34, R35, 0x4, R40 ;  /* 0x0000000423227825 */ /* 0x000fca00078e0228 */
[----:B------:R0:W3:Y:S01]  /*02f0*/  @!P0 LDG.E.EL.128 R8, desc[UR4][R34.64] ;  /* 0x0000000422088981 */ /* 0x0000e2000c2e1d00 */
[----:B------:R-:W-:-:S04]  /*0300*/  LEA.HI R2, R2, R27, RZ, 0x8 ;  /* 0x0000001b02027211 */ /* 0x000fc800078f40ff */
[----:B------:R-:W-:-:S04]  /*0310*/  LOP3.LUT R2, R2, 0xffffff00, RZ, 0xc0, !PT ;  /* 0xffffff0002027812 */ /* 0x000fc800078ec0ff */
[----:B------:R-:W-:Y:S01]  /*0320*/  IADD3 R27, R27, -R2, RZ ;  /* 0x800000021b1b7210 */ /* 0x000fe20007ffe0ff */
[----:B------:R-:W-:Y:S01]  /*0330*/  HFMA2.MMA R2, -RZ, RZ, 1.625, 0 ;  /* 0x3e800000ff027435 */ /* 0x000fe200000001ff */
[----:B--2---:R-:W-:Y:S01]  /*0340*/  FADD R23, -R23, R19 ;  /* 0x0000001317177221 */ /* 0x004fe20000000100 */
[----:B------:R-:W-:Y:S01]  /*0350*/  FADD R22, -R22, R18 ;  /* 0x0000001216167221 */ /* 0x000fe20000000100 */
[----:B------:R-:W-:-:S04]  /*0360*/  IMAD.WIDE R18, R30, 0x4, R38 ;  /* 0x000000041e127825 */ /* 0x000fc800078e0226 */
[----:B------:R-:W-:Y:S01]  /*0370*/  FADD R24, -R21, R17 ;  /* 0x0000001115187221 */ /* 0x000fe20000000100 */
[----:B------:R-:W-:Y:S02]  /*0380*/  FADD R20, -R20, R16 ;  /* 0x0000001014147221 */ /* 0x000fe40000000100 */
[----:B------:R-:W3:Y:S01]  /*0390*/  LDG.E.EL.128 R16, desc[UR4][R18.64] ;  /* 0x0000000412107981 */ /* 0x000ee2000c2e1d00 */
[----:B----4-:R-:W-:-:S04]  /*03a0*/  FADD R4, R4, 9.9999997473787516356e-06 ;  /* 0x3727c5ac04047421 */ /* 0x010fc80000000000 */
[----:B------:R-:W2:Y:S01]  /*03b0*/  MUFU.SQRT R31, R4 ;  /* 0x00000004001f7308 */ /* 0x000ea20000002000 */
[----:B------:R-:W-:-:S07]  /*03c0*/  FADD R29, R5, 9.9999997473787516356e-06 ;  /* 0x3727c5ac051d7421 */ /* 0x000fce0000000000 */
[----:B------:R-:W4:Y:S01]  /*03d0*/  MUFU.SQRT R4, R29 ;  /* 0x0000001d00047308 */ /* 0x000f220000002000 */
[C---:B--2---:R-:W-:Y:S02]  /*03e0*/  FSETP.GT.AND P1, PT, R31.reuse, 8.50705917302346158658e+37, PT ;  /* 0x7e8000001f00780b */ /* 0x044fe40003f24000 */
[----:B------:R-:W-:Y:S02]  /*03f0*/  FSETP.GEU.AND P2, PT, R31, 1.175494350822287508e-38, PT ;  /* 0x008000001f00780b */ /* 0x000fe40003f4e000 */
[----:B------:R-:W-:-:S09]  /*0400*/  FSEL R32, R2, 1, P1 ;  /* 0x3f80000002207808 */ /* 0x000fd20000800000 */
[----:B------:R-:W-:Y:S01]  /*0410*/  @P1 FMUL R31, R31, 0.25 ;  /* 0x3e8000001f1f1820 */ /* 0x000fe20000400000 */
[----:B----4-:R-:W-:Y:S01]  /*0420*/  FSETP.GT.AND P1, PT, R4, 8.50705917302346158658e+37, PT ;  /* 0x7e8000000400780b */ /* 0x010fe20003f24000 */
[----:B------:R-:W-:Y:S02]  /*0430*/  @!P2 FMUL R32, R32, 16777216 ;  /* 0x4b8000002020a820 */ /* 0x000fe40000400000 */
[----:B------:R-:W-:Y:S01]  /*0440*/  @!P2 FMUL R31, R31, 16777216 ;  /* 0x4b8000001f1fa820 */ /* 0x000fe20000400000 */
[----:B------:R-:W-:-:S03]  /*0450*/  FSETP.GEU.AND P2, PT, R4, 1.175494350822287508e-38, PT ;  /* 0x008000000400780b */ /* 0x000fc60003f4e000 */
[----:B------:R-:W2:Y:S01]  /*0460*/  MUFU.RCP R21, R31 ;  /* 0x0000001f00157308 */ /* 0x000ea20000001000 */
[----:B------:R-:W-:-:S05]  /*0470*/  FADD R6, R6, 9.9999997473787516356e-06 ;  /* 0x3727c5ac06067421 */ /* 0x000fca0000000000 */
[----:B------:R-:W-:-:S04]  /*0480*/  @P1 FMUL R4, R4, 0.25 ;  /* 0x3e80000004041820 */ /* 0x000fc80000400000 */
[----:B------:R-:W-:Y:S01]  /*0490*/  @!P2 FMUL R4, R4, 16777216 ;  /* 0x4b8000000404a820 */ /* 0x000fe20000400000 */
[----:B------:R-:W4:Y:S01]  /*04a0*/  MUFU.SQRT R31, R6 ;  /* 0x00000006001f7308 */ /* 0x000f220000002000 */
[----:B--2---:R-:W-:-:S07]  /*04b0*/  FMUL R21, R21, R32 ;  /* 0x0000002015157220 */ /* 0x004fce0000400000 */
[----:B------:R-:W2:Y:S01]  /*04c0*/  MUFU.RCP R5, R4 ;  /* 0x0000000400057308 */ /* 0x000ea20000001000 */
[----:B------:R-:W-:Y:S01]  /*04d0*/  FSEL R32, R2, 1, P1 ;  /* 0x3f80000002207808 */ /* 0x000fe20000800000 */
[----:B------:R-:W-:-:S04]  /*04e0*/  FADD R7, R7, 9.9999997473787516356e-06 ;  /* 0x3727c5ac07077421 */ /* 0x000fc80000000000 */
[----:B------:R-:W-:Y:S01]  /*04f0*/  @!P2 FMUL R32, R32, 16777216 ;  /* 0x4b8000002020a820 */ /* 0x000fe20000400000 */
[C---:B----4-:R-:W-:Y:S02]  /*0500*/  FSETP.GT.AND P1, PT, R31.reuse, 8.50705917302346158658e+37, PT ;  /* 0x7e8000001f00780b */ /* 0x050fe40003f24000 */
[----:B------:R-:W-:Y:S01]  /*0510*/  FSETP.GEU.AND P2, PT, R31, 1.175494350822287508e-38, PT ;  /* 0x008000001f00780b */ /* 0x000fe20003f4e000 */
[----:B--2---:R-:W-:Y:S02]  /*0520*/  FMUL R5, R5, R32 ;  /* 0x0000002005057220 */ /* 0x004fe40000400000 */
[----:B------:R-:W2:Y:S01]  /*0530*/  MUFU.SQRT R32, R7 ;  /* 0x0000000700207308 */ /* 0x000ea20000002000 */
[----:B------:R-:W-:-:S07]  /*0540*/  FSEL R4, R2, 1, P1 ;  /* 0x3f80000002047808 */ /* 0x000fce0000800000 */
[----:B------:R-:W-:-:S04]  /*0550*/  @P1 FMUL R31, R31, 0.25 ;  /* 0x3e8000001f1f1820 */ /* 0x000fc80000400000 */
[----:B------:R-:W-:Y:S01]  /*0560*/  @!P2 FMUL R31, R31, 16777216 ;  /* 0x4b8000001f1fa820 */ /* 0x000fe20000400000 */
[----:B------:R-:W-:Y:S01]  /*0570*/  @!P2 FMUL R4, R4, 16777216 ;  /* 0x4b8000000404a820 */ /* 0x000fe20000400000 */
[C---:B--2---:R-:W-:Y:S02]  /*0580*/  FSETP.GT.AND P1, PT, R32.reuse, 8.50705917302346158658e+37, PT ;  /* 0x7e8000002000780b */ /* 0x044fe40003f24000 */
[----:B------:R-:W2:Y:S01]  /*0590*/  MUFU.RCP R29, R31 ;  /* 0x0000001f001d7308 */ /* 0x000ea20000001000 */
[----:B------:R-:W-:Y:S01]  /*05a0*/  FSETP.GEU.AND P2, PT, R32, 1.175494350822287508e-38, PT ;  /* 0x008000002000780b */ /* 0x000fe20003f4e000 */
[----:B-----5:R-:W-:Y:S01]  /*05b0*/  FADD R12, R12, 9.9999997473787516356e-06 ;  /* 0x3727c5ac0c0c7421 */ /* 0x020fe20000000000 */
[----:B------:R-:W-:-:S05]  /*05c0*/  FADD R7, R13, 9.9999997473787516356e-06 ;  /* 0x3727c5ac0d077421 */ /* 0x000fca0000000000 */
[----:B------:R-:W4:Y:S03]  /*05d0*/  MUFU.SQRT R6, R12 ;  /* 0x0000000c00067308 */ /* 0x000f260000002000 */
[----:B------:R-:W-:-:S05]  /*05e0*/  @P1 FMUL R32, R32, 0.25 ;  /* 0x3e80000020201820 */ /* 0x000fca0000400000 */
[----:B------:R-:W5:Y:S01]  /*05f0*/  MUFU.SQRT R7, R7 ;  /* 0x0000000700077308 */ /* 0x000f620000002000 */
[----:B------:R-:W-:Y:S01]  /*0600*/  @!P2 FMUL R32, R32, 16777216 ;  /* 0x4b8000002020a820 */ /* 0x000fe20000400000 */
[----:B--2---:R-:W-:Y:S01]  /*0610*/  FMUL R29, R29, R4 ;  /* 0x000000041d1d7220 */ /* 0x004fe20000400000 */
[----:B------:R-:W-:Y:S01]  /*0620*/  FADD R14, R14, 9.9999997473787516356e-06 ;  /* 0x3727c5ac0e0e7421 */ /* 0x000fe20000000000 */
[----:B------:R-:W-:-:S04]  /*0630*/  FADD R15, R15, 9.9999997473787516356e-06 ;  /* 0x3727c5ac0f0f7421 */ /* 0x000fc80000000000 */
[----:B------:R-:W2:Y:S01]  /*0640*/  MUFU.RCP R4, R32 ;  /* 0x0000002000047308 */ /* 0x000ea20000001000 */
[----:B------:R-:W-:Y:S01]  /*0650*/  FSEL R31, R2, 1, P1 ;  /* 0x3f800000021f7808 */ /* 0x000fe20000800000 */
[----:B------:R-:W-:Y:S01]  /*0660*/  FMUL R21, R21, R20 ;  /* 0x0000001415157220 */ /* 0x000fe20000400000 */
[----:B------:R-:W-:Y:S01]  /*0670*/  FMUL R20, R5, R24 ;  /* 0x0000001805147220 */ /* 0x000fe20000400000 */
[----:B----4-:R-:W-:-:S04]  /*0680*/  FSETP.GT.AND P6, PT, R6, 8.50705917302346158658e+37, PT ;  /* 0x7e8000000600780b */ /* 0x010fc80003fc4000 */
[----:B------:R-:W4:Y:S01]  /*0690*/  MUFU.SQRT R14, R14 ;  /* 0x0000000e000e7308 */ /* 0x000f220000002000 */
[----:B------:R-:W-:Y:S01]  /*06a0*/  @!P2 FMUL R31, R31, 16777216 ;  /* 0x4b8000001f1fa820 */ /* 0x000fe20000400000 */
[----:B-----5:R-:W-:-:S06]  /*06b0*/  FSETP.GT.AND P2, PT, R7, 8.50705917302346158658e+37, PT ;  /* 0x7e8000000700780b */ /* 0x020fcc0003f44000 */
[----:B------:R-:W5:Y:S01]  /*06c0*/  MUFU.SQRT R5, R15 ;  /* 0x0000000f00057308 */ /* 0x000f620000002000 */
[----:B------:R-:W-:Y:S01]  /*06d0*/  FSETP.GEU.AND P1, PT, R6, 1.175494350822287508e-38, PT ;  /* 0x008000000600780b */ /* 0x000fe20003f2e000 */
[----:B--2---:R-:W-:Y:S01]  /*06e0*/  FMUL R4, R4, R31 ;  /* 0x0000001f04047220 */ /* 0x004fe20000400000 */
[C---:B------:R-:W-:Y:S01]  /*06f0*/  FSETP.GEU.AND P3, PT, R7.reuse, 1.175494350822287508e-38, PT ;  /* 0x008000000700780b */ /* 0x040fe20003f6e000 */
[----:B------:R-:W-:Y:S02]  /*0700*/  @P6 FMUL R6, R6, 0.25 ;  /* 0x3e80000006066820 */ /* 0x000fe40000400000 */
[----:B------:R-:W-:Y:S01]  /*0710*/  FMUL R12, R4, R23 ;  /* 0x00000017040c7220 */ /* 0x000fe20000400000 */
[----:B----4-:R-:W-:Y:S02]  /*0720*/  FSETP.GT.AND P4, PT, R14, 8.50705917302346158658e+37, PT ;  /* 0x7e8000000e00780b */ /* 0x010fe40003f84000 */
[----:B------:R-:W-:Y:S01]  /*0730*/  FSEL R4, R2, 1, P6 ;  /* 0x3f80000002047808 */ /* 0x000fe20003000000 */
[----:B------:R-:W-:Y:S01]  /*0740*/  @P2 FMUL R7, R7, 0.25 ;  /* 0x3e80000007072820 */ /* 0x000fe20000400000 */
[----:B------:R-:W-:-:S02]  /*0750*/  FSETP.GEU.AND P5, PT, R14, 1.175494350822287508e-38, PT ;  /* 0x008000000e00780b */ /* 0x000fc40003fae000 */
[C---:B-----5:R-:W-:Y:S01]  /*0760*/  FSETP.GT.AND P6, PT, R5.reuse, 8.50705917302346158658e+37, PT ;  /* 0x7e8000000500780b */ /* 0x060fe20003fc4000 */
[----:B------:R-:W-:Y:S01]  /*0770*/  @!P1 FMUL R6, R6, 16777216 ;  /* 0x4b80000006069820 */ /* 0x000fe20000400000 */
[----:B------:R-:W-:Y:S01]  /*0780*/  @!P1 FMUL R4, R4, 16777216 ;  /* 0x4b80000004049820 */ /* 0x000fe20000400000 */
[----:B------:R-:W-:Y:S01]  /*0790*/  FSETP.GEU.AND P1, PT, R5, 1.175494350822287508e-38, PT ;  /* 0x008000000500780b */ /* 0x000fe20003f2e000 */
[----:B------:R-:W-:Y:S01]  /*07a0*/  @!P3 FMUL R7, R7, 16777216 ;  /* 0x4b8000000707b820 */ /* 0x000fe20000400000 */
[----:B------:R2:W4:Y:S02]  /*07b0*/  MUFU.RCP R15, R6 ;  /* 0x00000006000f7308 */ /* 0x0005240000001000 */
[----:B------:R-:W-:-:S06]  /*07c0*/  @P4 FMUL R14, R14, 0.25 ;  /* 0x3e8000000e0e4820 */ /* 0x000fcc0000400000 */
[----:B------:R-:W0:Y:S01]  /*07d0*/  MUFU.RCP R7, R7 ;  /* 0x0000000700077308 */ /* 0x000e220000001000 */
[----:B------:R-:W-:Y:S01]  /*07e0*/  @P6 FMUL R5, R5, 0.25 ;  /* 0x3e80000005056820 */ /* 0x000fe20000400000 */
[----:B------:R-:W-:Y:S01]  /*07f0*/  @!P5 FMUL R14, R14, 16777216 ;  /* 0x4b8000000e0ed820 */ /* 0x000fe20000400000 */
[----:B--2---:R-:W-:Y:S02]  /*0800*/  FSEL R6, R2, 1, P2 ;  /* 0x3f80000002067808 */ /* 0x004fe40001000000 */
[----:B------:R-:W-:Y:S01]  /*0810*/  @!P1 FMUL R5, R5, 16777216 ;  /* 0x4b80000005059820 */ /* 0x000fe20000400000 */
[----:B------:R-:W-:Y:S02]  /*0820*/  FMUL R13, R29, R22 ;  /* 0x000000161d0d7220 */ /* 0x000fe40000400000 */
[----:B------:R-:W2:Y:S01]  /*0830*/  MUFU.RCP R23, R14 ;  /* 0x0000000e00177308 */ /* 0x000ea20000001000 */
[----:B------:R-:W-:Y:S01]  /*0840*/  @!P3 FMUL R6, R6, 16777216 ;  /* 0x4b8000000606b820 */ /* 0x000fe20000400000 */
[----:B----4-:R-:W-:Y:S01]  /*0850*/  FMUL R15, R15, R4 ;  /* 0x000000040f0f7220 */ /* 0x010fe20000400000 */
[----:B------:R-:W-:-:S05]  /*0860*/  FSEL R4, R2, 1, P4 ;  /* 0x3f80000002047808 */ /* 0x000fca0002000000 */
[----:B------:R4:W5:Y:S01]  /*0870*/  MUFU.RCP R22, R5 ;  /* 0x0000000500167308 */ /* 0x0009620000001000 */
[----:B0-----:R-:W-:Y:S01]  /*0880*/  FMUL R34, R7, R6 ;  /* 0x0000000607227220 */ /* 0x001fe20000400000 */
[----:B------:R-:W-:Y:S01]  /*0890*/  FSEL R7, R2, 1, P6 ;  /* 0x3f80000002077808 */ /* 0x000fe20003000000 */
[----:B------:R-:W-:-:S04]  /*08a0*/  @!P5 FMUL R4, R4, 16777216 ;  /* 0x4b8000000404d820 */ /* 0x000fc80000400000 */
[----:B------:R-:W-:Y:S01]  /*08b0*/  @!P1 FMUL R7, R7, 16777216 ;  /* 0x4b80000007079820 */ /* 0x000fe20000400000 */
[----:B--2---:R-:W-:Y:S01]  /*08c0*/  FMUL R23, R23, R4 ;  /* 0x0000000417177220 */ /* 0x004fe20000400000 */
[----:B----4-:R-:W-:-:S04]  /*08d0*/  IMAD.WIDE R4, R3, 0x4, R44 ;  /* 0x0000000403047825 */ /* 0x010fc800078e022c */
[----:B-----5:R-:W-:Y:S02]  /*08e0*/  FMUL R22, R22, R7 ;  /* 0x0000000716167220 */ /* 0x020fe40000400000 */
[----:B------:R-:W2:Y:S01]  /*08f0*/  LDG.E.EL.128 R4, desc[UR4][R4.64] ;  /* 0x0000000404047981 */ /* 0x000ea2000c2e1d00 */
[----:B---3--:R-:W-:Y:S01]  /*0900*/  FADD R9, -R17, R9 ;  /* 0x0000000911097221 */ /* 0x008fe20000000100 */
[----:B------:R-:W-:Y:S01]  /*0910*/  FADD R8, -R16, R8 ;  /* 0x0000000810087221 */ /* 0x000fe20000000100 */
[----:B------:R-:W-:Y:S01]  /*0920*/  FADD R11, -R19, R11 ;  /* 0x0000000b130b7221 */ /* 0x000fe20000000100 */
[----:B------:R-:W-:Y:S01]  /*0930*/  FADD R10, -R18, R10 ;  /* 0x0000000a120a7221 */ /* 0x000fe20000000100 */
[----:B------:R-:W-:Y:S01]  /*0940*/  FMUL R34, R34, R9 ;  /* 0x0000000922227220 */ /* 0x000fe20000400000 */
[----:B------:R-:W-:Y:S01]  /*0950*/  FMUL R35, R15, R8 ;  /* 0x000000080f237220 */ /* 0x000fe20000400000 */
[----:B-1----:R-:W-:-:S04]  /*0960*/  IMAD.WIDE R8, R3, 0x4, R42 ;  /* 0x0000000403087825 */ /* 0x002fc800078e022a */
[----:B------:R-:W-:Y:S01]  /*0970*/  FMUL R23, R23, R10 ;  /* 0x0000000a17177220 */ /* 0x000fe20000400000 */
[----:B------:R-:W-:Y:S02]  /*0980*/  FMUL R22, R22, R11 ;  /* 0x0000000b16167220 */ /* 0x000fe40000400000 */
[----:B------:R-:W2:Y:S01]  /*0990*/  LDG.E.EL.128 R8, desc[UR4][R8.64] ;  /* 0x0000000408087981 */ /* 0x000ea2000c2e1d00 */
[----:B------:R-:W-:-:S06]  /*09a0*/  IMAD.WIDE R16, R30, 0x4, R42 ;  /* 0x000000041e107825 */ /* 0x000fcc00078e022a */
[----:B------:R-:W3:Y:S01]  /*09b0*/  LDG.E.EL.128 R16, desc[UR4][R16.64] ;  /* 0x0000000410107981 */ /* 0x000ee2000c2e1d00 */
[----:B--2---:R-:W-:Y:S01]  /*09c0*/  FFMA R3, R7, R12, R11 ;  /* 0x0000000c07037223 */ /* 0x004fe2000000000b */
[----:B------:R-:W-:Y:S01]  /*09d0*/  FFMA R24, R6, R13, R10 ;  /* 0x0000000d06187223 */ /* 0x000fe2000000000a */
[----:B------:R-:W-:-:S06]  /*09e0*/  IMAD.WIDE R12, R30, 0x4, R44 ;  /* 0x000000041e0c7825 */ /* 0x000fcc00078e022c */
[----:B------:R-:W3:Y:S01]  /*09f0*/  LDG.E.EL.128 R12, desc[UR4][R12.64] ;  /* 0x000000040c0c7981 */ /* 0x000ee2000c2e1d00 */
[----:B------:R-:W-:Y:S01]  /*0a00*/  FFMA R29, R5, R20, R9 ;  /* 0x00000014051d7223 */ /* 0x000fe20000000009 */
[----:B------:R-:W-:Y:S01]  /*0a10*/  IADD3 R9, R28, R33, RZ ;  /* 0x000000211c097210 */ /* 0x000fe20007ffe0ff */
[----:B------:R-:W-:Y:S01]  /*0a20*/  FFMA R30, R4, R21, R8 ;  /* 0x00000015041e7223 */ /* 0x000fe20000000008 */
[----:B------:R-:W-:Y:S02]  /*0a30*/  CS2R R4, SRZ ;  /* 0x0000000000047805 */ /* 0x000fe4000001ff00 */
[----:B------:R-:W-:Y:S01]  /*0a40*/  CS2R R6, SRZ ;  /* 0x0000000000067805 */ /* 0x000fe2000001ff00 */
[----:B---3--:R-:W-:Y:S01]  /*0a50*/  FFMA R34, R13, R34, R17 ;  /* 0x000000220d227223 */ /* 0x008fe20000000011 */
[----:B------:R-:W-:Y:S01]  /*0a60*/  FFMA R35, R12, R35, R16 ;  /* 0x000000230c237223 */ /* 0x000fe20000000010 */
[----:B------:R-:W-:-:S04]  /*0a70*/  IMAD.WIDE R16, R9, 0x4, R40 ;  /* 0x0000000409107825 */ /* 0x000fc800078e0228 */
[----:B------:R-:W-:-:S04]  /*0a80*/  IMAD.WIDE R8, R28, 0x4, R38 ;  /* 0x000000041c087825 */ /* 0x000fc800078e0226 */
[----:B------:R-:W-:Y:S01]  /*0a90*/  FFMA R31, R15, R22, R19 ;  /* 0x000000160f1f7223 */ /* 0x000fe20000000013 */
[----:B------:R-:W-:Y:S01]  /*0aa0*/  FFMA R32, R14, R23, R18 ;  /* 0x000000170e207223 */ /* 0x000fe20000000012 */
[----:B------:R-:W2:Y:S01]  /*0ab0*/  @!P0 LDG.E.EL.128 R4, desc[UR4][R16.64] ;  /* 0x0000000410048981 */ /* 0x000ea2000c2e1d00 */
[----:B------:R-:W-:-:S03]  /*0ac0*/  IMAD.WIDE R12, R28, 0x4, R36 ;  /* 0x000000041c0c7825 */ /* 0x000fc600078e0224 */
[----:B------:R-:W2:Y:S04]  /*0ad0*/  LDG.E.EL.128 R8, desc[UR4][R8.64] ;  /* 0x0000000408087981 */ /* 0x000ea8000c2e1d00 */
[----:B------:R-:W3:Y:S01]  /*0ae0*/  LDG.E.EL.128 R12, desc[UR4][R12.64] ;  /* 0x000000040c0c7981 */ /* 0x000ee2000c2e1d00 */
[----:B------:R-:W-:Y:S01]  /*0af0*/  IADD3 R33, R27, R33, RZ ;  /* 0x000000211b217210 */ /* 0x000fe20007ffe0ff */
[----:B------:R-:W-:-:S04]  /*0b00*/  IMAD.WIDE R20, R28, 0x4, R42 ;  /* 0x000000041c147825 */ /* 0x000fc800078e022a */
[----:B------:R-:W-:Y:S02]  /*0b10*/  IMAD.WIDE R40, R33, 0x4, R40 ;  /* 0x0000000421287825 */ /* 0x000fe400078e0228 */
[----:B------:R-:W4:Y:S02]  /*0b20*/  LDG.E.EL.128 R20, desc[UR4][R20.64] ;  /* 0x0000000414147981 */ /* 0x000f24000c2e1d00 */
[----:B--2---:R-:W-:Y:S01]  /*0b30*/  FADD R6, -R10, R6 ;  /* 0x000000060a067221 */ /* 0x004fe20000000100 */
[----:B---3--:R-:W-:-:S04]  /*0b40*/  FADD R10, R13, 9.9999997473787516356e-06 ;  /* 0x3727c5ac0d0a7421 */ /* 0x008fc80000000000 */
[----:B------:R-:W0:Y:S02]  /*0b50*/  MUFU.SQRT R16, R10 ;  /* 0x0000000a00107308 */ /* 0x000e240000002000 */
[C---:B0-----:R-:W-:Y:S02]  /*0b60*/  FSETP.GT.AND P2, PT, R16.reuse, 8.50705917302346158658e+37, PT ;  /* 0x7e8000001000780b */ /* 0x041fe40003f44000 */
[----:B------:R-:W-:Y:S01]  /*0b70*/  FSETP.GEU.AND P3, PT, R16, 1.175494350822287508e-38, PT ;  /* 0x008000001000780b */ /* 0x000fe20003f6e000 */
[----:B------:R-:W-:-:S10]  /*0b80*/  FADD R33, -R8, R4 ;  /* 0x0000000408217221 */ /* 0x000fd40000000100 */
[----:B------:R-:W-:-:S04]  /*0b90*/  @P2 FMUL R16, R16, 0.25 ;  /* 0x3e80000010102820 */ /* 0x000fc80000400000 */
[----:B------:R-:W-:-:S04]  /*0ba0*/  @!P3 FMUL R16, R16, 16777216 ;  /* 0x4b8000001010b820 */ /* 0x000fc80000400000 */
[----:B------:R0:W-:Y:S02]  /*0bb0*/  MUFU.RCP R4, R16 ;  /* 0x0000001000047308 */ /* 0x0001e40000001000 */
[----:B0-----:R-:W-:-:S06]  /*0bc0*/  IMAD.WIDE R16, R28, 0x4, R44 ;  /* 0x000000041c107825 */ /* 0x001fcc00078e022c */
[----:B------:R-:W4:Y:S01]  /*0bd0*/  LDG.E.EL.128 R16, desc[UR4][R16.64] ;  /* 0x0000000410107981 */ /* 0x000f22000c2e1d00 */
[----:B------:R-:W-:Y:S01]  /*0be0*/  FADD R7, -R11, R7 ;  /* 0x000000070b077221 */ /* 0x000fe20000000100 */
[----:B------:R-:W-:-:S06]  /*0bf0*/  FADD R11, R12, 9.9999997473787516356e-06 ;  /* 0x3727c5ac0c0b7421 */ /* 0x000fcc0000000000 */
[----:B------:R-:W0:Y:S01]  /*0c00*/  MUFU.SQRT R11, R11 ;  /* 0x0000000b000b7308 */ /* 0x000e220000002000 */
[----:B------:R-:W-:Y:S01]  /*0c10*/  FADD R14, R14, 9.9999997473787516356e-06 ;  /* 0x3727c5ac0e0e7421 */ /* 0x000fe20000000000 */
[----:B------:R-:W-:Y:S01]  /*0c20*/  FADD R15, R15, 9.9999997473787516356e-06 ;  /* 0x3727c5ac0f0f7421 */ /* 0x000fe20000000000 */
[----:B------:R-:W-:-:S05]  /*0c30*/  FADD R5, -R9, R5 ;  /* 0x0000000509057221 */ /* 0x000fca0000000100 */
[----:B------:R-:W1:Y:S01]  /*0c40*/  MUFU.SQRT R9, R15 ;  /* 0x0000000f00097308 */ /* 0x000e620000002000 */
[----:B0-----:R-:W-:-:S07]  /*0c50*/  FSETP.GT.AND P6, PT, R11, 8.50705917302346158658e+37, PT ;  /* 0x7e8000000b00780b */ /* 0x001fce0003fc4000 */
[----:B------:R-:W0:Y:S01]  /*0c60*/  MUFU.SQRT R14, R14 ;  /* 0x0000000e000e7308 */ /* 0x000e220000002000 */
[----:B------:R-:W-:Y:S02]  /*0c70*/  FSETP.GEU.AND P1, PT, R11, 1.175494350822287508e-38, PT ;  /* 0x008000000b00780b */ /* 0x000fe40003f2e000 */
[----:B------:R-:W-:Y:S02]  /*0c80*/  FSEL R13, R2, 1, P6 ;  /* 0x3f800000020d7808 */ /* 0x000fe40003000000 */
[----:B-1----:R-:W-:Y:S01]  /*0c90*/  FSETP.GT.AND P4, PT, R9, 8.50705917302346158658e+37, PT ;  /* 0x7e8000000900780b */ /* 0x002fe20003f84000 */
[----:B------:R-:W-:Y:S01]  /*0ca0*/  @P6 FMUL R11, R11, 0.25 ;  /* 0x3e8000000b0b6820 */ /* 0x000fe20000400000 */
[----:B0-----:R-:W-:-:S07]  /*0cb0*/  FSETP.GT.AND P6, PT, R14, 8.50705917302346158658e+37, PT ;  /* 0x7e8000000e00780b */ /* 0x001fce0003fc4000 */
[----:B------:R-:W-:Y:S01]  /*0cc0*/  @!P1 FMUL R11, R11, 16777216 ;  /* 0x4b8000000b0b9820 */ /* 0x000fe20000400000 */
[----:B------:R-:W-:Y:S01]  /*0cd0*/  FSETP.GEU.AND P5, PT, R9, 1.175494350822287508e-38, PT ;  /* 0x008000000900780b */ /* 0x000fe20003fae000 */
[----:B------:R-:W-:Y:S01]  /*0ce0*/  @!P1 FMUL R13, R13, 16777216 ;  /* 0x4b8000000d0d9820 */ /* 0x000fe20000400000 */
[C---:B------:R-:W-:Y:S01]  /*0cf0*/  FSETP.GEU.AND P1, PT, R14.reuse, 1.175494350822287508e-38, PT ;  /* 0x008000000e00780b */ /* 0x040fe20003f2e000 */
[----:B------:R-:W-:Y:S01]  /*0d00*/  @P4 FMUL R9, R9, 0.25 ;  /* 0x3e80000009094820 */ /* 0x000fe20000400000 */
[----:B------:R0:W1:Y:S01]  /*0d10*/  MUFU.RCP R10, R11 ;  /* 0x0000000b000a7308 */ /* 0x0000620000001000 */
[----:B------:R-:W-:-:S08]  /*0d20*/  @P6 FMUL R14, R14, 0.25 ;  /* 0x3e8000000e0e6820 */ /* 0x000fd00000400000 */
[----:B------:R-:W-:Y:S02]  /*0d30*/  @!P5 FMUL R9, R9, 16777216 ;  /* 0x4b8000000909d820 */ /* 0x000fe40000400000 */
[----:B------:R-:W-:Y:S01]  /*0d40*/  @!P1 FMUL R14, R14, 16777216 ;  /* 0x4b8000000e0e9820 */ /* 0x000fe20000400000 */
[----:B0-----:R-:W-:-:S03]  /*0d50*/  FSEL R11, R2, 1, P2 ;  /* 0x3f800000020b7808 */ /* 0x001fc60001000000 */
[----:B------:R-:W0:Y:S02]  /*0d60*/  MUFU.RCP R9, R9 ;  /* 0x0000000900097308 */ /* 0x000e240000001000 */
[----:B------:R-:W-:Y:S01]  /*0d70*/  @!P3 FMUL R11, R11, 16777216 ;  /* 0x4b8000000b0bb820 */ /* 0x000fe20000400000 */
[----:B------:R-:W-:-:S05]  /*0d80*/  FSEL R8, R2, 1, P4 ;  /* 0x3f80000002087808 */ /* 0x000fca0002000000 */
[----:B------:R-:W2:Y:S01]  /*0d90*/  MUFU.RCP R14, R14 ;  /* 0x0000000e000e7308 */ /* 0x000ea20000001000 */
[----:B------:R-:W-:Y:S01]  /*0da0*/  FMUL R4, R4, R11 ;  /* 0x0000000b04047220 */ /* 0x000fe20000400000 */
[----:B------:R-:W-:Y:S01]  /*0db0*/  FSEL R11, R2, 1, P6 ;  /* 0x3f800000020b7808 */ /* 0x000fe20003000000 */
[----:B------:R-:W-:Y:S01]  /*0dc0*/  @!P5 FMUL R8, R8, 16777216 ;  /* 0x4b8000000808d820 */ /* 0x000fe20000400000 */
[----:B-1----:R-:W-:-:S03]  /*0dd0*/  FMUL R10, R10, R13 ;  /* 0x0000000d0a0a7220 */ /* 0x002fc60000400000 */
[----:B------:R-:W-:Y:S01]  /*0de0*/  @!P1 FMUL R11, R11, 16777216 ;  /* 0x4b8000000b0b9820 */ /* 0x000fe20000400000 */
[----:B0-----:R-:W-:Y:S01]  /*0df0*/  FMUL R8, R9, R8 ;  /* 0x0000000809087220 */ /* 0x001fe20000400000 */
[----:B------:R-:W-:-:S04]  /*0e00*/  IMAD.WIDE R12, R27, 0x4, R38 ;  /* 0x000000041b0c7825 */ /* 0x000fc800078e0226 */
[----:B------:R-:W-:-:S04]  /*0e10*/  IMAD.WIDE R38, R27, 0x4, R36 ;  /* 0x000000041b267825 */ /* 0x000fc800078e0224 */
[----:B--2---:R-:W-:Y:S01]  /*0e20*/  FMUL R9, R14, R11 ;  /* 0x0000000b0e097220 */ /* 0x004fe20000400000 */
[----:B------:R-:W-:Y:S01]  /*0e30*/  FMUL R8, R8, R7 ;  /* 0x0000000708087220 */ /* 0x000fe20000400000 */
[----:B------:R-:W-:Y:S01]  /*0e40*/  FMUL R36, R4, R5 ;  /* 0x0000000504247220 */ /* 0x000fe20000400000 */
[----:B------:R-:W-:-:S04]  /*0e50*/  IMAD.WIDE R44, R27, 0x4, R44 ;  /* 0x000000041b2c7825 */ /* 0x000fc800078e022c */
[----:B------:R-:W-:Y:S01]  /*0e60*/  FMUL R9, R9, R6 ;  /* 0x0000000609097220 */ /* 0x000fe20000400000 */
[----:B------:R-:W-:Y:S01]  /*0e70*/  FMUL R33, R10, R33 ;  /* 0x000000210a217220 */ /* 0x000fe20000400000 */
[----:B------:R-:W2:Y:S01]  /*0e80*/  LDG.E.EL.128 R4, desc[UR4][R38.64] ;  /* 0x0000000426047981 */ /* 0x000ea2000c2e1d00 */
[----:B------:R-:W-:Y:S01]  /*0e90*/  IMAD.WIDE R42, R27, 0x4, R42 ;  /* 0x000000041b2a7825 */ /* 0x000fe200078e022a */
[----:B------:R-:W-:Y:S02]  /*0ea0*/  CS2R R10, SRZ ;  /* 0x00000000000a7805 */ /* 0x000fe4000001ff00 */
[----:B------:R-:W3:Y:S01]  /*0eb0*/  LDG.E.EL.128 R12, desc[UR4][R12.64] ;  /* 0x000000040c0c7981 */ /* 0x000ee2000c2e1d00 */
[----:B----4-:R-:W-:Y:S01]  /*0ec0*/  FFMA R27, R19, R8, R23 ;  /* 0x00000008131b7223 */ /* 0x010fe20000000017 */
[----:B------:R-:W-:Y:S01]  /*0ed0*/  FFMA R28, R18, R9, R22 ;  /* 0x00000009121c7223 */ /* 0x000fe20000000016 */
[----:B------:R-:W-:-:S06]  /*0ee0*/  CS2R R8, SRZ ;  /* 0x0000000000087805 */ /* 0x000fcc000001ff00 */
[----:B------:R0:W3:Y:S01]  /*0ef0*/  @!P0 LDG.E.EL.128 R8, desc[UR4][R40.64] ;  /* 0x0000000428088981 */ /* 0x0000e2000c2e1d00 */
[----:B------:R-:W-:Y:S01]  /*0f00*/  FFMA R36, R17, R36, R21 ;  /* 0x0000002411247223 */ /* 0x000fe20000000015 */
[----:B------:R-:W-:Y:S02]  /*0f10*/  FFMA R33, R16, R33, R20 ;  /* 0x0000002110217223 */ /* 0x000fe40000000014 */
[----:B------:R-:W4:Y:S04]  /*0f20*/  LDG.E.EL.128 R16, desc[UR4][R44.64] ;  /* 0x000000042c107981 */ /* 0x000f28000c2e1d00 */
[----:B------:R-:W4:Y:S01]  /*0f30*/  LDG.E.EL.128 R20, desc[UR4][R42.64] ;  /* 0x000000042a147981 */ /* 0x000f22000c2e1d00 */
[----:B------:R-:W-:Y:S02]  /*0f40*/  IMAD R25, R25, 0x7e90, R26 ;  /* 0x00007e9019197824 */ /* 0x000fe400078e021a */
[----:B--2---:R-:W-:-:S04]  /*0f50*/  FADD R37, R7, 9.9999997473787516356e-06 ;  /* 0x3727c5ac07257421 */ /* 0x004fc80000000000 */
[----:B------:R-:W1:Y:S01]  /*0f60*/  MUFU.SQRT R7, R37 ;  /* 0x0000002500077308 */ /* 0x000e620000002000 */
[----:B------:R-:W-:Y:S01]  /*0f70*/  FADD R26, R4, 9.9999997473787516356e-06 ;  /* 0x3727c5ac041a7421 */ /* 0x000fe20000000000 */
[----:B------:R-:W-:-:S06]  /*0f80*/  FADD R4, R6, 9.9999997473787516356e-06 ;  /* 0x3727c5ac06047421 */ /* 0x000fcc0000000000 */
[----:B------:R-:W2:Y:S01]  /*0f90*/  MUFU.SQRT R4, R4 ;  /* 0x0000000400047308 */ /* 0x000ea20000002000 */
[C---:B-1----:R-:W-:Y:S02]  /*0fa0*/  FSETP.GT.AND P4, PT, R7.reuse, 8.50705917302346158658e+37, PT ;  /* 0x7e8000000700780b */ /* 0x042fe40003f84000 */
[----:B------:R-:W-:Y:S01]  /*0fb0*/  FSETP.GEU.AND P6, PT, R7, 1.175494350822287508e-38, PT ;  /* 0x008000000700780b */ /* 0x000fe20003fce000 */
[----:B------:R-:W-:Y:S01]  /*0fc0*/  FADD R5, R5, 9.9999997473787516356e-06 ;  /* 0x3727c5ac05057421 */ /* 0x000fe20000000000 */
[----:B--2---:R-:W-:-:S09]  /*0fd0*/  FSETP.GT.AND P2, PT, R4, 8.50705917302346158658e+37, PT ;  /* 0x7e8000000400780b */ /* 0x004fd20003f44000 */
[----:B------:R-:W-:-:S04]  /*0fe0*/  @P4 FMUL R7, R7, 0.25 ;  /* 0x3e80000007074820 */ /* 0x000fc80000400000 */
[----:B------:R-:W-:Y:S01]  /*0ff0*/  @!P6 FMUL R7, R7, 16777216 ;  /* 0x4b8000000707e820 */ /* 0x000fe20000400000 */
[C---:B------:R-:W-:Y:S01]  /*1000*/  FSETP.GEU.AND P1, PT, R4.reuse, 1.175494350822287508e-38, PT ;  /* 0x008000000400780b */ /* 0x040fe20003f2e000 */
[----:B------:R-:W-:-:S12]  /*1010*/  @P2 FMUL R4, R4, 0.25 ;  /* 0x3e80000004042820 */ /* 0x000fd80000400000 */
[----:B------:R-:W-:-:S06]  /*1020*/  @!P1 FMUL R4, R4, 16777216 ;  /* 0x4b80000004049820 */ /* 0x000fcc0000400000 */
[----:B------:R-:W-:Y:S01]  /*1030*/  MUFU.RCP R4, R4 ;  /* 0x0000000400047308 */ /* 0x000fe20000001000 */
[----:B------:R-:W-:Y:S02]  /*1040*/  IADD3 R39, R25, 0x4731, RZ ;  /* 0x0000473119277810 */ /* 0x000fe40007ffe0ff */
[----:B0-----:R-:W-:Y:S01]  /*1050*/  IADD3 R41, R25, 0x6ebe, RZ ;  /* 0x00006ebe19297810 */ /* 0x001fe20007ffe0ff */
[----:B---3--:R-:W-:-:S04]  /*1060*/  FADD R11, -R15, R11 ;  /* 0x0000000b0f0b7221 */ /* 0x008fc80000000100 */
[----:B------:R-:W0:Y:S01]  /*1070*/  MUFU.SQRT R15, R26 ;  /* 0x0000001a000f7308 */ /* 0x000e220000002000 */
[----:B------:R-:W-:Y:S01]  /*1080*/  FADD R9, -R13, R9 ;  /* 0x000000090d097221 */ /* 0x000fe20000000100 */
[----:B------:R-:W-:Y:S01]  /*1090*/  FADD R8, -R12, R8 ;  /* 0x000000080c087221 */ /* 0x000fe20000000100 */
[----:B------:R-:W-:-:S05]  /*10a0*/  FADD R10, -R14, R10 ;  /* 0x0000000a0e0a7221 */ /* 0x000fca0000000100 */
[----:B------:R-:W1:Y:S01]  /*10b0*/  MUFU.RCP R13, R7 ;  /* 0x00000007000d7308 */ /* 0x000e620000001000 */
[----:B0-----:R-:W-:-:S07]  /*10c0*/  FSETP.GT.AND P3, PT, R15, 8.50705917302346158658e+37, PT ;  /* 0x7e8000000f00780b */ /* 0x001fce0003f64000 */
[----:B------:R-:W0:Y:S01]  /*10d0*/  MUFU.SQRT R12, R5 ;  /* 0x00000005000c7308 */ /* 0x000e220000002000 */
[----:B------:R-:W-:Y:S02]  /*10e0*/  FSETP.GEU.AND P5, PT, R15, 1.175494350822287508e-38, PT ;  /* 0x008000000f00780b */ /* 0x000fe40003fae000 */
[C---:B------:R-:W-:Y:S02]  /*10f0*/  FSEL R14, R2.reuse, 1, P4 ;  /* 0x3f800000020e7808 */ /* 0x040fe40002000000 */
[----:B------:R-:W-:-:S03]  /*1100*/  FSEL R37, R2, 1, P3 ;  /* 0x3f80000002257808 */ /* 0x000fc60001800000 */
[----:B------:R-:W-:Y:S01]  /*1110*/  @!P6 FMUL R14, R14, 16777216 ;  /* 0x4b8000000e0ee820 */ /* 0x000fe20000400000 */
[----:B------:R-:W-:-:S03]  /*1120*/  @P3 FMUL R15, R15, 0.25 ;  /* 0x3e8000000f0f3820 */ /* 0x000fc60000400000 */
[----:B-1----:R-:W-:Y:S01]  /*1130*/  FMUL R14, R13, R14 ;  /* 0x0000000e0d0e7220 */ /* 0x002fe20000400000 */
[----:B------:R-:W-:Y:S01]  /*1140*/  FSEL R13, R2, 1, P2 ;  /* 0x3f800000020d7808 */ /* 0x000fe20001000000 */
[----:B------:R-:W-:Y:S01]  /*1150*/  @!P5 FMUL R15, R15, 16777216 ;  /* 0x4b8000000f0fd820 */ /* 0x000fe20000400000 */
[C---:B0-----:R-:W-:Y:S02]  /*1160*/  FSETP.GT.AND P3, PT, R12.reuse, 8.50705917302346158658e+37, PT ;  /* 0x7e8000000c00780b */ /* 0x041fe40003f64000 */
[----:B------:R-:W-:Y:S01]  /*1170*/  FSETP.GEU.AND P2, PT, R12, 1.175494350822287508e-38, PT ;  /* 0x008000000c00780b */ /* 0x000fe20003f4e000 */
[----:B------:R-:W0:Y:S01]  /*1180*/  MUFU.RCP R6, R15 ;  /* 0x0000000f00067308 */ /* 0x000e220000001000 */
[----:B------:R-:W-:Y:S01]  /*1190*/  @!P1 FMUL R13, R13, 16777216 ;  /* 0x4b8000000d0d9820 */ /* 0x000fe20000400000 */
[----:B------:R-:W-:Y:S02]  /*11a0*/  FSETP.GEU.AND P4, PT, R3, RZ, PT ;  /* 0x000000ff0300720b */ /* 0x000fe40003f8e000 */
[----:B------:R-:W-:-:S02]  /*11b0*/  FSETP.GEU.AND P1, PT, R24, RZ, PT ;  /* 0x000000ff1800720b */ /* 0x000fc40003f2e000 */
[----:B------:R-:W-:Y:S02]  /*11c0*/  FSEL R3, R3, RZ, P4 ;  /* 0x000000ff03037208 */ /* 0x000fe40002000000 */
[----:B------:R-:W-:Y:S01]  /*11d0*/  FSEL R24, R24, RZ, P1 ;  /* 0x000000ff18187208 */ /* 0x000fe20000800000 */
[----:B------:R-:W-:Y:S01]  /*11e0*/  @!P5 FMUL R37, R37, 16777216 ;  /* 0x4b8000002525d820 */ /* 0x000fe20000400000 */
[----:B------:R-:W-:Y:S01]  /*11f0*/  @P3 FMUL R12, R12, 0.25 ;  /* 0x3e8000000c0c3820 */ /* 0x000fe20000400000 */
[----:B------:R-:W-:Y:S02]  /*1200*/  FSETP.GTU.AND P4, PT, R3, RZ, PT ;  /* 0x000000ff0300720b */ /* 0x000fe40003f8c000 */
[----:B------:R-:W-:Y:S01]  /*1210*/  FSETP.GTU.AND P1, PT, R24, RZ, PT ;  /* 0x000000ff1800720b */ /* 0x000fe20003f2c000 */
[----:B------:R-:W-:Y:S01]  /*1220*/  @!P2 FMUL R12, R12, 16777216 ;  /* 0x4b8000000c0ca820 */ /* 0x000fe20000400000 */
[----:B0-----:R-:W-:Y:S01]  /*1230*/  FMUL R7, R6, R37 ;  /* 0x0000002506077220 */ /* 0x001fe20000400000 */
[----:B------:R-:W-:Y:S01]  /*1240*/  FMUL R14, R14, R11 ;  /* 0x0000000b0e0e7220 */ /* 0x000fe20000400000 */
[----:B------:R-:W-:Y:S01]  /*1250*/  FMUL R13, R4, R13 ;  /* 0x0000000d040d7220 */ /* 0x000fe20000400000 */
[----:B------:R-:W-:Y:S01]  /*1260*/  SEL R6, RZ, 0x1, P4 ;  /* 0x00000001ff067807 */ /* 0x000fe20002000000 */
[----:B------:R-:W0:Y:S01]  /*1270*/  LDC.64 R4, c[0x0][0x238] ;  /* 0x00008e00ff047b82 */ /* 0x000e220000000a00 */
[----:B------:R-:W-:-:S02]  /*1280*/  SEL R11, RZ, 0x1, P1 ;  /* 0x00000001ff0b7807 */ /* 0x000fc40000800000 */
[----:B------:R-:W-:Y:S02]  /*1290*/  FSETP.GEU.AND P4, PT, R29, RZ, PT ;  /* 0x000000ff1d00720b */ /* 0x000fe40003f8e000 */
[C---:B------:R-:W-:Y:S01]  /*12a0*/  FSETP.GEU.AND P1, PT, R30.reuse, RZ, PT ;  /* 0x000000ff1e00720b */ /* 0x040fe20003f2e000 */
[----:B------:R-:W1:Y:S01]  /*12b0*/  MUFU.RCP R12, R12 ;  /* 0x0000000c000c7308 */ /* 0x000e620000001000 */
[----:B------:R-:W-:Y:S02]  /*12c0*/  PRMT R6, R11, 0x3340, R6 ;  /* 0x000033400b067816 */ /* 0x000fe40000000006 */
[----:B------:R-:W-:Y:S02]  /*12d0*/  FSEL R29, R29, RZ, P4 ;  /* 0x000000ff1d1d7208 */ /* 0x000fe40002000000 */
[----:B------:R-:W-:Y:S02]  /*12e0*/  FSEL R15, R30, RZ, P1 ;  /* 0x000000ff1e0f7208 */ /* 0x000fe40000800000 */
[----:B------:R-:W-:-:S02]  /*12f0*/  FSEL R11, R2, 1, P3 ;  /* 0x3f800000020b7808 */ /* 0x000fc40001800000 */
[----:B------:R-:W-:Y:S02]  /*1300*/  FSETP.GEU.AND P3, PT, R31, RZ, PT ;  /* 0x000000ff1f00720b */ /* 0x000fe40003f6e000 */
[C---:B------:R-:W-:Y:S02]  /*1310*/  FSETP.GEU.AND P1, PT, R32.reuse, RZ, PT ;  /* 0x000000ff2000720b */ /* 0x040fe40003f2e000 */
[----:B------:R-:W-:Y:S02]  /*1320*/  FSETP.GTU.AND P5, PT, R29, RZ, PT ;  /* 0x000000ff1d00720b */ /* 0x000fe40003fac000 */
[----:B------:R-:W-:Y:S01]  /*1330*/  FSETP.GTU.AND P4, PT, R15, RZ, PT ;  /* 0x000000ff0f00720b */ /* 0x000fe20003f8c000 */
[----:B----4-:R-:W-:Y:S01]  /*1340*/  FFMA R19, R19, R14, R23 ;  /* 0x0000000e13137223 */ /* 0x010fe20000000017 */
[----:B------:R-:W-:Y:S02]  /*1350*/  FSEL R31, R31, RZ, P3 ;  /* 0x000000ff1f1f7208 */ /* 0x000fe40001800000 */
[----:B------:R-:W-:Y:S01]  /*1360*/  FSEL R32, R32, RZ, P1 ;  /* 0x000000ff20207208 */ /* 0x000fe20000800000 */
[----:B------:R-:W-:Y:S01]  /*1370*/  FMUL R23, R13, R10 ;  /* 0x0000000a0d177220 */ /* 0x000fe20000400000 */
[----:B------:R-:W-:Y:S01]  /*1380*/  SEL R13, RZ, 0x1, P5 ;  /* 0x00000001ff0d7807 */ /* 0x000fe20002800000 */
[----:B------:R-:W-:Y:S01]  /*1390*/  @!P2 FMUL R11, R11, 16777216 ;  /* 0x4b8000000b0ba820 */ /* 0x000fe20000400000 */
[----:B------:R-:W-:-:S02]  /*13a0*/  SEL R2, RZ, 0x1, P4 ;  /* 0x00000001ff027807 */ /* 0x000fc40002000000 */
[----:B------:R-:W-:Y:S02]  /*13b0*/  FSETP.GTU.AND P2, PT, R31, RZ, PT ;  /* 0x000000ff1f00720b */ /* 0x000fe40003f4c000 */
[----:B------:R-:W-:Y:S01]  /*13c0*/  FSETP.GTU.AND P1, PT, R32, RZ, PT ;  /* 0x000000ff2000720b */ /* 0x000fe20003f2c000 */
[----:B------:R-:W-:Y:S01]  /*13d0*/  FFMA R18, R18, R23, R22 ;  /* 0x0000001712127223 */ /* 0x000fe20000000016 */
[----:B------:R-:W-:Y:S01]  /*13e0*/  PRMT R13, R2, 0x3340, R13 ;  /* 0x00003340020d7816 */ /* 0x000fe2000000000d */
[----:B-1----:R-:W-:Y:S01]  /*13f0*/  FMUL R12, R12, R11 ;  /* 0x0000000b0c0c7220 */ /* 0x002fe20000400000 */
[----:B------:R-:W-:Y:S02]  /*1400*/  SEL R2, RZ, 0x1, P2 ;  /* 0x00000001ff027807 */ /* 0x000fe40001000000 */
[----:B------:R-:W-:Y:S02]  /*1410*/  SEL R23, RZ, 0x1, P1 ;  /* 0x00000001ff177807 */ /* 0x000fe40000800000 */
[----:B------:R-:W-:-:S02]  /*1420*/  FSETP.GEU.AND P2, PT, R34, RZ, PT ;  /* 0x000000ff2200720b */ /* 0x000fc40003f4e000 */
[----:B------:R-:W-:Y:S02]  /*1430*/  FSETP.GEU.AND P1, PT, R35, RZ, PT ;  /* 0x000000ff2300720b */ /* 0x000fe40003f2e000 */
[----:B------:R-:W-:Y:S02]  /*1440*/  FSETP.GEU.AND P3, PT, R28, RZ, PT ;  /* 0x000000ff1c00720b */ /* 0x000fe40003f6e000 */
[----:B------:R-:W-:Y:S01]  /*1450*/  FSETP.GEU.AND P4, PT, R27, RZ, PT ;  /* 0x000000ff1b00720b */ /* 0x000fe20003f8e000 */
[----:B------:R-:W-:Y:S01]  /*1460*/  FMUL R12, R12, R9 ;  /* 0x000000090c0c7220 */ /* 0x000fe20000400000 */
[----:B------:R-:W-:Y:S01]  /*1470*/  PRMT R2, R23, 0x3340, R2 ;  /* 0x0000334017027816 */ /* 0x000fe20000000002 */
[----:B------:R-:W-:Y:S01]  /*1480*/  FMUL R23, R7, R8 ;  /* 0x0000000807177220 */ /* 0x000fe20000400000 */
[----:B------:R-:W-:Y:S02]  /*1490*/  FSEL R34, R34, RZ, P2 ;  /* 0x000000ff22227208 */ /* 0x000fe40001000000 */
[----:B------:R-:W-:-:S02]  /*14a0*/  FSEL R35, R35, RZ, P1 ;  /* 0x000000ff23237208 */ /* 0x000fc40000800000 */
[----:B------:R-:W-:Y:S02]  /*14b0*/  FSEL R28, R28, RZ, P3 ;  /* 0x000000ff1c1c7208 */ /* 0x000fe40001800000 */
[----:B------:R-:W-:Y:S01]  /*14c0*/  FSEL R27, R27, RZ, P4 ;  /* 0x000000ff1b1b7208 */ /* 0x000fe20002000000 */
[----:B0-----:R-:W-:Y:S01]  /*14d0*/  IMAD.WIDE R10, R25, 0x4, R4 ;  /* 0x00000004190a7825 */ /* 0x001fe200078e0204 */
[----:B------:R-:W-:-:S03]  /*14e0*/  FSETP.GTU.AND P2, PT, R34, RZ, PT ;  /* 0x000000ff2200720b */ /* 0x000fc60003f4c000 */
[----:B------:R-:W-:Y:S01]  /*14f0*/  FFMA R12, R17, R12, R21 ;  /* 0x0000000c110c7223 */ /* 0x000fe20000000015 */
[----:B------:R-:W-:Y:S01]  /*1500*/  FSETP.GTU.AND P1, PT, R35, RZ, PT ;  /* 0x000000ff2300720b */ /* 0x000fe20003f2c000 */
[----:B------:R-:W-:Y:S01]  /*1510*/  FFMA R20, R16, R23, R20 ;  /* 0x0000001710147223 */ /* 0x000fe20000000014 */
[----:B------:R-:W-:Y:S02]  /*1520*/  FSETP.GTU.AND P3, PT, R28, RZ, PT ;  /* 0x000000ff1c00720b */ /* 0x000fe40003f6c000 */
[----:B------:R-:W-:Y:S01]  /*1530*/  FSETP.GTU.AND P4, PT, R27, RZ, PT ;  /* 0x000000ff1b00720b */ /* 0x000fe20003f8c000 */
[----:B------:R0:W-:Y:S01]  /*1540*/  @!P0 STG.E desc[UR4][R10.64], R15 ;  /* 0x0000000f0a008986 */ /* 0x0001e2000c101904 */
[----:B------:R-:W-:Y:S01]  /*1550*/  SEL R14, RZ, 0x1, P3 ;  /* 0x00000001ff0e7807 */ /* 0x000fe20001800000 */
[----:B------:R-:W-:Y:S01]  /*1560*/  VIADD R9, R25, 0x7e9 ;  /* 0x000007e919097836 */ /* 0x000fe20000000000 */
[C---:B------:R-:W-:Y:S02]  /*1570*/  FSETP.GEU.AND P3, PT, R20.reuse, RZ, PT ;  /* 0x000000ff1400720b */ /* 0x040fe40003f6e000 */
[----:B------:R-:W-:Y:S01]  /*1580*/  IADD3 R21, R25, 0x17bb, RZ ;  /* 0x000017bb19157810 */ /* 0x000fe20007ffe0ff */
[----:B------:R-:W-:Y:S01]  /*1590*/  IMAD.WIDE R8, R9, 0x4, R4 ;  /* 0x0000000409087825 */ /* 0x000fe200078e0204 */
[----:B------:R-:W-:-:S02]  /*15a0*/  FSEL R20, R20, RZ, P3 ;  /* 0x000000ff14147208 */ /* 0x000fc40001800000 */
[----:B0-----:R-:W-:Y:S02]  /*15b0*/  SEL R15, RZ, 0x1, P2 ;  /* 0x00000001ff0f7807 */ /* 0x001fe40001000000 */
[----:B------:R-:W-:Y:S02]  /*15c0*/  SEL R10, RZ, 0x1, P1 ;  /* 0x00000001ff0a7807 */ /* 0x000fe40000800000 */
[----:B------:R-:W-:Y:S02]  /*15d0*/  SEL R11, RZ, 0x1, P4 ;  /* 0x00000001ff0b7807 */ /* 0x000fe40002000000 */
[----:B------:R-:W-:Y:S02]  /*15e0*/  FSETP.GEU.AND P2, PT, R36, RZ, PT ;  /* 0x000000ff2400720b */ /* 0x000fe40003f4e000 */
[----:B------:R-:W-:Y:S02]  /*15f0*/  FSETP.GEU.AND P1, PT, R33, RZ, PT ;  /* 0x000000ff2100720b */ /* 0x000fe40003f2e000 */
[----:B------:R-:W-:-:S02]  /*1600*/  FSETP.GEU.AND P4, PT, R12, RZ, PT ;  /* 0x000000ff0c00720b */ /* 0x000fc40003f8e000 */
[----:B------:R-:W-:Y:S02]  /*1610*/  PRMT R7, R14, 0x3340, R11 ;  /* 0x000033400e077816 */ /* 0x000fe4000000000b */
[----:B------:R-:W-:Y:S02]  /*1620*/  FSEL R36, R36, RZ, P2 ;  /* 0x000000ff24247208 */ /* 0x000fe40001000000 */
[----:B------:R-:W-:Y:S02]  /*1630*/  FSEL R33, R33, RZ, P1 ;  /* 0x000000ff21217208 */ /* 0x000fe40000800000 */
[----:B------:R-:W-:Y:S02]  /*1640*/  FSEL R14, R12, RZ, P4 ;  /* 0x000000ff0c0e7208 */ /* 0x000fe40002000000 */
[----:B------:R-:W-:Y:S02]  /*1650*/  FSETP.GTU.AND P2, PT, R36, RZ, PT ;  /* 0x000000ff2400720b */ /* 0x000fe40003f4c000 */
[----:B------:R-:W-:-:S02]  /*1660*/  FSETP.GTU.AND P1, PT, R33, RZ, PT ;  /* 0x000000ff2100720b */ /* 0x000fc40003f2c000 */
[----:B------:R-:W-:Y:S02]  /*1670*/  FSETP.GTU.AND P3, PT, R20, RZ, PT ;  /* 0x000000ff1400720b */ /* 0x000fe40003f6c000 */
[----:B------:R-:W-:Y:S01]  /*1680*/  FSETP.GTU.AND P4, PT, R14, RZ, PT ;  /* 0x000000ff0e00720b */ /* 0x000fe20003f8c000 */
[----:B------:R0:W-:Y:S01]  /*1690*/  @!P0 STG.E desc[UR4][R8.64], R29 ;  /* 0x0000001d08008986 */ /* 0x0001e2000c101904 */
[----:B------:R-:W-:Y:S02]  /*16a0*/  IADD3 R11, R25, 0xfd2, RZ ;  /* 0x00000fd2190b7810 */ /* 0x000fe40007ffe0ff */
[----:B------:R-:W-:Y:S02]  /*16b0*/  SEL R12, RZ, 0x1, P2 ;  /* 0x00000001ff0c7807 */ /* 0x000fe40001000000 */
[----:B------:R-:W-:Y:S02]  /*16c0*/  SEL R23, RZ, 0x1, P1 ;  /* 0x00000001ff177807 */ /* 0x000fe40000800000 */
[----:B------:R-:W-:-:S02]  /*16d0*/  SEL R22, RZ, 0x1, P3 ;  /* 0x00000001ff167807 */ /* 0x000fc40001800000 */
[----:B------:R-:W-:Y:S01]  /*16e0*/  FSETP.GEU.AND P1, PT, R18, RZ, PT ;  /* 0x000000ff1200720b */ /* 0x000fe20003f2e000 */
[----:B0-----:R-:W-:Y:S01]  /*16f0*/  IMAD.WIDE R8, R21, 0x4, R4 ;  /* 0x0000000415087825 */ /* 0x001fe200078e0204 */
[----:B------:R-:W-:Y:S02]  /*1700*/  SEL R21, RZ, 0x1, P4 ;  /* 0x00000001ff157807 */ /* 0x000fe40002000000 */
[----:B------:R-:W-:Y:S02]  /*1710*/  FSETP.GEU.AND P2, PT, R19, RZ, PT ;  /* 0x000000ff1300720b */ /* 0x000fe40003f4e000 */
[----:B------:R-:W-:Y:S01]  /*1720*/  PRMT R15, R10, 0x3340, R15 ;  /* 0x000033400a0f7816 */ /* 0x000fe2000000000f */
[----:B------:R-:W-:Y:S01]  /*1730*/  IMAD.WIDE R10, R11, 0x4, R4 ;  /* 0x000000040b0a7825 */ /* 0x000fe200078e0204 */
[----:B------:R-:W-:Y:S02]  /*1740*/  PRMT R12, R23, 0x3340, R12 ;  /* 0x00003340170c7816 */ /* 0x000fe4000000000c */
[----:B------:R-:W-:-:S02]  /*1750*/  PRMT R21, R22, 0x3340, R21 ;  /* 0x0000334016157816 */ /* 0x000fc40000000015 */
[----:B------:R-:W-:Y:S02]  /*1760*/  IADD3 R17, R25, 0x1fa4, RZ ;  /* 0x00001fa419117810 */ /* 0x000fe40007ffe0ff */
[----:B------:R-:W-:Y:S02]  /*1770*/  FSEL R22, R18, RZ, P1 ;  /* 0x000000ff12167208 */ /* 0x000fe40000800000 */
[----:B------:R-:W-:Y:S02]  /*1780*/  FSEL R23, R19, RZ, P2 ;  /* 0x000000ff13177208 */ /* 0x000fe40001000000 */
[----:B------:R-:W-:Y:S01]  /*1790*/  IADD3 R29, R25, 0x278d, RZ ;  /* 0x0000278d191d7810 */ /* 0x000fe20007ffe0ff */
[----:B------:R0:W-:Y:S01]  /*17a0*/  @!P0 STG.E desc[UR4][R10.64], R24 ;  /* 0x000000180a008986 */ /* 0x0001e2000c101904 */
[----:B------:R-:W-:Y:S01]  /*17b0*/  FSETP.GTU.AND P1, PT, R22, RZ, PT ;  /* 0x000000ff1600720b */ /* 0x000fe20003f2c000 */
[--C-:B------:R-:W-:Y:S01]  /*17c0*/  IMAD.WIDE R16, R17, 0x4, R4.reuse ;  /* 0x0000000411107825 */ /* 0x100fe200078e0204 */
[----:B------:R-:W-:Y:S01]  /*17d0*/  FSETP.GTU.AND P2, PT, R23, RZ, PT ;  /* 0x000000ff1700720b */ /* 0x000fe20003f4c000 */
[----:B------:R1:W-:Y:S02]  /*17e0*/  @!P0 STG.E desc[UR4][R8.64], R3 ;  /* 0x0000000308008986 */ /* 0x0003e4000c101904 */
[----:B------:R-:W-:Y:S01]  /*17f0*/  IMAD.WIDE R18, R29, 0x4, R4 ;  /* 0x000000041d127825 */ /* 0x000fe200078e0204 */
[----:B------:R-:W-:Y:S01]  /*1800*/  SEL R29, RZ, 0x1, P1 ;  /* 0x00000001ff1d7807 */ /* 0x000fe20000800000 */
[----:B------:R2:W-:Y:S02]  /*1810*/  @!P0 STG.E desc[UR4][R16.64], R35 ;  /* 0x0000002310008986 */ /* 0x0005e4000c101904 */
[----:B------:R-:W-:Y:S01]  /*1820*/  VIADD R37, R25, 0x2f76 ;  /* 0x00002f7619257836 */ /* 0x000fe20000000000 */
[----:B0-----:R-:W-:-:S02]  /*1830*/  IADD3 R11, R25, 0x375f, RZ ;  /* 0x0000375f190b7810 */ /* 0x001fc40007ffe0ff */
[----:B------:R-:W-:Y:S02]  /*1840*/  SEL R24, RZ, 0x1, P2 ;  /* 0x00000001ff187807 */ /* 0x000fe40001000000 */
[----:B-1----:R-:W-:Y:S01]  /*1850*/  IADD3 R3, R25, 0x3f48, RZ ;  /* 0x00003f4819037810 */ /* 0x002fe20007ffe0ff */
[----:B------:R-:W-:Y:S01]  /*1860*/  IMAD.WIDE R8, R37, 0x4, R4 ;  /* 0x0000000425087825 */ /* 0x000fe200078e0204 */
[----:B------:R-:W-:Y:S02]  /*1870*/  PRMT R24, R29, 0x3340, R24 ;  /* 0x000033401d187816 */ /* 0x000fe40000000018 */
[----:B--2---:R-:W-:Y:S01]  /*1880*/  IADD3 R35, R25, 0x4f1a, RZ ;  /* 0x00004f1a19237810 */ /* 0x004fe20007ffe0ff */
[--C-:B------:R-:W-:Y:S01]  /*1890*/  IMAD.WIDE R16, R3, 0x4, R4.reuse ;  /* 0x0000000403107825 */ /* 0x100fe200078e0204 */
[----:B------:R-:W-:Y:S01]  /*18a0*/  IADD3 R29, R25, 0x5eec, RZ ;  /* 0x00005eec191d7810 */ /* 0x000fe20007ffe0ff */
[----:B------:R0:W-:Y:S01]  /*18b0*/  @!P0 STG.E desc[UR4][R18.64], R34 ;  /* 0x0000002212008986 */ /* 0x0001e2000c101904 */
[----:B------:R-:W-:Y:S01]  /*18c0*/  IADD3 R37, R25, 0x66d5, RZ ;  /* 0x000066d519257810 */ /* 0x000fe20007ffe0ff */
[----:B------:R-:W-:-:S04]  /*18d0*/  IMAD.WIDE R10, R11, 0x4, R4 ;  /* 0x000000040b0a7825 */ /* 0x000fc800078e0204 */
[----:B------:R-:W-:Y:S01]  /*18e0*/  VIADD R3, R25, 0x5703 ;  /* 0x0000570319037836 */ /* 0x000fe20000000000 */
[----:B------:R-:W-:Y:S01]  /*18f0*/  IADD3 R25, R25, 0x76a7, RZ ;  /* 0x000076a719197810 */ /* 0x000fe20007ffe0ff */
[--C-:B------:R-:W-:Y:S01]  /*1900*/  IMAD.WIDE R38, R39, 0x4, R4.reuse ;  /* 0x0000000427267825 */ /* 0x100fe200078e0204 */
[----:B------:R1:W-:Y:S03]  /*1910*/  @!P0 STG.E desc[UR4][R8.64], R32 ;  /* 0x0000002008008986 */ /* 0x0003e6000c101904 */
[--C-:B0-----:R-:W-:Y:S01]  /*1920*/  IMAD.WIDE R34, R35, 0x4, R4.reuse ;  /* 0x0000000423227825 */ /* 0x101fe200078e0204 */
[----:B------:R0:W-:Y:S03]  /*1930*/  @!P0 STG.E desc[UR4][R10.64], R31 ;  /* 0x0000001f0a008986 */ /* 0x0001e6000c101904 */
[--C-:B------:R-:W-:Y:S01]  /*1940*/  IMAD.WIDE R18, R3, 0x4, R4.reuse ;  /* 0x0000000403127825 */ /* 0x100fe200078e0204 */
[----:B------:R2:W-:Y:S03]  /*1950*/  @!P0 STG.E desc[UR4][R16.64], R33 ;  /* 0x0000002110008986 */ /* 0x0005e6000c101904 */
[--C-:B-1----:R-:W-:Y:S01]  /*1960*/  IMAD.WIDE R8, R29, 0x4, R4.reuse ;  /* 0x000000041d087825 */ /* 0x102fe200078e0204 */
[----:B------:R-:W-:Y:S03]  /*1970*/  @!P0 STG.E desc[UR4][R38.64], R36 ;  /* 0x0000002426008986 */ /* 0x000fe6000c101904 */
[----:B0-----:R-:W-:Y:S01]  /*1980*/  IMAD.WIDE R10, R37, 0x4, R4 ;  /* 0x00000004250a7825 */ /* 0x001fe200078e0204 */
[----:B------:R0:W-:Y:S01]  /*1990*/  @!P0 STG.E desc[UR4][R34.64], R28 ;  /* 0x0000001c22008986 */ /* 0x0001e2000c101904 */
[----:B------:R-:W-:-:S02]  /*19a0*/  IADD3 R30, P1, R0, UR6, RZ ;  /* 0x00000006001e7c10 */ /* 0x000fc4000ff3e0ff */
[--C-:B--2---:R-:W-:Y:S01]  /*19b0*/  IMAD.WIDE R16, R41, 0x4, R4.reuse ;  /* 0x0000000429107825 */ /* 0x104fe200078e0204 */
[----:B------:R1:W-:Y:S03]  /*19c0*/  @!P0 STG.E desc[UR4][R18.64], R27 ;  /* 0x0000001b12008986 */ /* 0x0003e6000c101904 */
[----:B------:R-:W-:Y:S01]  /*19d0*/  IMAD.WIDE R4, R25, 0x4, R4 ;  /* 0x0000000419047825 */ /* 0x000fe200078e0204 */
[----:B------:R1:W-:Y:S01]  /*19e0*/  @!P0 STG.E desc[UR4][R8.64], R20 ;  /* 0x0000001408008986 */ /* 0x0003e2000c101904 */
[----:B------:R-:W-:-:S03]  /*19f0*/  LEA.HI.X.SX32 R31, R0, UR7, 0x1, P1 ;  /* 0x00000007001f7c11 */ /* 0x000fc600088f0eff */
[----:B------:R1:W-:Y:S04]  /*1a00*/  @!P0 STG.E desc[UR4][R10.64], R14 ;  /* 0x0000000e0a008986 */ /* 0x0003e8000c101904 */
[----:B------:R1:W-:Y:S01]  /*1a10*/  @!P0 STG.E desc[UR4][R16.64], R22 ;  /* 0x0000001610008986 */ /* 0x0003e2000c101904 */
[----:B------:R-:W-:-:S03]  /*1a20*/  PRMT R32, R13, 0x5410, R6 ;  /* 0x000054100d207816 */ /* 0x000fc60000000006 */
[----:B------:R1:W-:Y:S01]  /*1a30*/  @!P0 STG.E desc[UR4][R4.64], R23 ;  /* 0x0000001704008986 */ /* 0x0003e2000c101904 */
[----:B------:R-:W-:Y:S02]  /*1a40*/  PRMT R33, R15, 0x5410, R2 ;  /* 0x000054100f217816 */ /* 0x000fe40000000002 */
[----:B0-----:R-:W-:Y:S02]  /*1a50*/  PRMT R34, R12, 0x5410, R7 ;  /* 0x000054100c227816 */ /* 0x001fe40000000007 */
[----:B------:R-:W-:Y:S01]  /*1a60*/  PRMT R35, R21, 0x5410, R24 ;  /* 0x0000541015237816 */ /* 0x000fe20000000018 */
[----:B------:R-:W-:Y:S06]  /*1a70*/  @P0 EXIT ;  /* 0x000000000000094d */ /* 0x000fec0003800000 */
[----:B------:R-:W-:Y:S01]  /*1a80*/  STG.E.128 desc[UR4][R30.64], R32 ;  /* 0x000000201e007986 */ /* 0x000fe2000c101d04 */
[----:B------:R-:W-:Y:S05]  /*1a90*/  EXIT ;  /* 0x000000000000794d */ /* 0x000fea0003800000 */
.L_x_0:
[----:B------:R-:W-:-:S00]  /*1aa0*/  BRA `(.L_x_0) ;  /* 0xfffffffc00fc7947 */ /* 0x000fc0000383ffff */
[----:B------:R-:W-:-:S00]  /*1ab0*/  NOP ;  /* 0x0000000000007918 */ /* 0x000fc00000000000 */
        /* <DEDUP_REMOVED lines=12> */
.L_x_1:


//--------------------- .nv.global.init           --------------------------
	.section	.nv.global.init,"aw",@progbits
.nv.global.init:
	.type		_$_str,@object
	.size		_$_str,(_$_str_$_2 - _$_str)
_$_str:
        /*0000*/ 	.byte	0x5f, 0x5f, 0x43, 0x55, 0x44, 0x41, 0x5f, 0x46, 0x54, 0x5a, 0x00
	.type		_$_str_$_2,@object
	.size		_$_str_$_2,(.L_1 - _$_str_$_2)
_$_str_$_2:
        /*000b*/ 	.byte	0x5f, 0x5f, 0x43, 0x55, 0x44, 0x41, 0x5f, 0x50, 0x52, 0x45, 0x43, 0x5f, 0x53, 0x51, 0x52, 0x54
        /*001b*/ 	.byte	0x00
.L_1:


//--------------------- .nv.constant0.triton_poi_fused__native_batch_norm_legit_no_training_relu_threshold_backward_4 --------------------------
	.section	.nv.constant0.triton_poi_fused__native_batch_norm_legit_no_training_relu_threshold_backward_4,"a",@progbits
	.sectionflags	@""
	.align	4
.nv.constant0.triton_poi_fused__native_batch_norm_legit_no_training_relu_threshold_backward_4:
	.zero		592
